	.headerflags	@"EF_CUDA_TEXMODE_UNIFIED EF_CUDA_64BIT_ADDRESS EF_CUDA_ACCELERATORS EF_CUDA_SM90 EF_CUDA_VIRTUAL_SM(EF_CUDA_SM90)"
	.elftype	@"ET_EXEC"


//--------------------- .nv.info                  --------------------------
	.section	.nv.info,"",@"SHT_CUDA_INFO"
	.align	4


	//----- nvinfo : EIATTR_REGCOUNT
	.align		4
        /*0000*/ 	.byte	0x04, 0x2f
        /*0002*/ 	.short	(.L_1 - .L_0)
	.align		4
.L_0:
        /*0004*/ 	.word	index@(triton_poi_fused_convolution_div_max_pool2d_with_indices_relu_sub_2)
        /*0008*/ 	.word	0x00000020


	//----- nvinfo : EIATTR_MIN_STACK_SIZE
	.align		4
.L_1:
        /*000c*/ 	.byte	0x04, 0x12
        /*000e*/ 	.short	(.L_3 - .L_2)
	.align		4
.L_2:
        /*0010*/ 	.word	index@(triton_poi_fused_convolution_div_max_pool2d_with_indices_relu_sub_2)
        /*0014*/ 	.word	0x00000000


	//----- nvinfo : EIATTR_FRAME_SIZE
	.align		4
.L_3:
        /*0018*/ 	.byte	0x04, 0x11
        /*001a*/ 	.short	(.L_5 - .L_4)
	.align		4
.L_4:
        /*001c*/ 	.word	index@(triton_poi_fused_convolution_div_max_pool2d_with_indices_relu_sub_2)
        /*0020*/ 	.word	0x00000000


	//----- nvinfo : EIATTR_MIN_STACK_SIZE
	.align		4
.L_5:
        /*0024*/ 	.byte	0x04, 0x12
        /*0026*/ 	.short	(.L_7 - .L_6)
	.align		4
.L_6:
        /*0028*/ 	.word	index@(triton_poi_fused_convolution_div_max_pool2d_with_indices_relu_sub_2)
        /*002c*/ 	.word	0x00000000
.L_7:


//--------------------- .nv.info.triton_poi_fused_convolution_div_max_pool2d_with_indices_relu_sub_2 --------------------------
	.section	.nv.info.triton_poi_fused_convolution_div_max_pool2d_with_indices_relu_sub_2,"",@"SHT_CUDA_INFO"
	.sectionflags	@""
	.align	4


	//----- nvinfo : EIATTR_CUDA_API_VERSION
	.align		4
        /*0000*/ 	.byte	0x04, 0x37
        /*0002*/ 	.short	(.L_9 - .L_8)
.L_8:
        /*0004*/ 	.word	0x0000007c


	//----- nvinfo : EIATTR_KPARAM_INFO
	.align		4
.L_9:
        /*0008*/ 	.byte	0x04, 0x17
        /*000a*/ 	.short	(.L_11 - .L_10)
.L_10:
        /*000c*/ 	.word	0x00000000
        /*0010*/ 	.short	0x0004
        /*0012*/ 	.short	0x001c
        /*0014*/ 	.byte	0x00, 0xf0, 0x11, 0x00


	//----- nvinfo : EIATTR_KPARAM_INFO
	.align		4
.L_11:
        /*0018*/ 	.byte	0x04, 0x17
        /*001a*/ 	.short	(.L_13 - .L_12)
.L_12:
        /*001c*/ 	.word	0x00000000
        /*0020*/ 	.short	0x0003
        /*0022*/ 	.short	0x0018
        /*0024*/ 	.byte	0x00, 0xf0, 0x11, 0x00


	//----- nvinfo : EIATTR_KPARAM_INFO
	.align		4
.L_13:
        /*0028*/ 	.byte	0x04, 0x17
        /*002a*/ 	.short	(.L_15 - .L_14)
.L_14:
        /*002c*/ 	.word	0x00000000
        /*0030*/ 	.short	0x0002
        /*0032*/ 	.short	0x0010
        /*0034*/ 	.byte	0x00, 0xf4, 0x21, 0x00


	//----- nvinfo : EIATTR_KPARAM_INFO
	.align		4
.L_15:
        /*0038*/ 	.byte	0x04, 0x17
        /*003a*/ 	.short	(.L_17 - .L_16)
.L_16:
        /*003c*/ 	.word	0x00000000
        /*0040*/ 	.short	0x0001
        /*0042*/ 	.short	0x0008
        /*0044*/ 	.byte	0x00, 0xf4, 0x21, 0x00


	//----- nvinfo : EIATTR_KPARAM_INFO
	.align		4
.L_17:
        /*0048*/ 	.byte	0x04, 0x17
        /*004a*/ 	.short	(.L_19 - .L_18)
.L_18:
        /*004c*/ 	.word	0x00000000
        /*0050*/ 	.short	0x0000
        /*0052*/ 	.short	0x0000
        /*0054*/ 	.byte	0x00, 0xf4, 0x21, 0x00


	//----- nvinfo : EIATTR_SPARSE_MMA_MASK
	.align		4
.L_19:
        /*0058*/ 	.byte	0x03, 0x50
        /*005a*/ 	.short	0x0000


	//----- nvinfo : EIATTR_MAXREG_COUNT
	.align		4
        /*005c*/ 	.byte	0x03, 0x1b
        /*005e*/ 	.short	0x00ff


	//----- nvinfo : EIATTR_EXIT_INSTR_OFFSETS
	.align		4
        /*0060*/ 	.byte	0x04, 0x1c
        /*0062*/ 	.short	(.L_21 - .L_20)


	//   ....[0]....
.L_20:
        /*0064*/ 	.word	0x00000b30


	//   ....[1]....
        /*0068*/ 	.word	0x00000b50


	//----- nvinfo : EIATTR_REQNTID
	.align		4
.L_21:
        /*006c*/ 	.byte	0x04, 0x10
        /*006e*/ 	.short	(.L_23 - .L_22)
.L_22:
        /*0070*/ 	.word	0x00000100
        /*0074*/ 	.word	0x00000001
        /*0078*/ 	.word	0x00000001


	//----- nvinfo : EIATTR_CBANK_PARAM_SIZE
	.align		4
.L_23:
        /*007c*/ 	.byte	0x03, 0x19
        /*007e*/ 	.short	0x0020


	//----- nvinfo : EIATTR_PARAM_CBANK
	.align		4
        /*0080*/ 	.byte	0x04, 0x0a
        /*0082*/ 	.short	(.L_25 - .L_24)
	.align		4
.L_24:
        /*0084*/ 	.word	index@(.nv.constant0.triton_poi_fused_convolution_div_max_pool2d_with_indices_relu_sub_2)
        /*0088*/ 	.short	0x0210
        /*008a*/ 	.short	0x0020


	//----- nvinfo : EIATTR_SW_WAR
	.align		4
.L_25:
        /*008c*/ 	.byte	0x04, 0x36
        /*008e*/ 	.short	(.L_27 - .L_26)
.L_26:
        /*0090*/ 	.word	0x00000008
.L_27:


//--------------------- .nv.callgraph             --------------------------
	.section	.nv.callgraph,"",@"SHT_CUDA_CALLGRAPH"
	.align	4
	.sectionentsize	8
	.align		4
        /*0000*/ 	.word	0x00000000
	.align		4
        /*0004*/ 	.word	0xffffffff
	.align		4
        /*0008*/ 	.word	0x00000000
	.align		4
        /*000c*/ 	.word	0xfffffffe
	.align		4
        /*0010*/ 	.word	0x00000000
	.align		4
        /*0014*/ 	.word	0xfffffffd
	.align		4
        /*0018*/ 	.word	0x00000000
	.align		4
        /*001c*/ 	.word	0xfffffffc


//--------------------- .text.triton_poi_fused_convolution_div_max_pool2d_with_indices_relu_sub_2 --------------------------
	.section	.text.triton_poi_fused_convolution_div_max_pool2d_with_indices_relu_sub_2,"ax",@progbits
	.sectionflags	@"SHF_BARRIERS=1"
	.align	128
        .global         triton_poi_fused_convolution_div_max_pool2d_with_indices_relu_sub_2
        .type           triton_poi_fused_convolution_div_max_pool2d_with_indices_relu_sub_2,@function
        .size           triton_poi_fused_convolution_div_max_pool2d_with_indices_relu_sub_2,(.L_x_1 - triton_poi_fused_convolution_div_max_pool2d_with_indices_relu_sub_2)
        .other          triton_poi_fused_convolution_div_max_pool2d_with_indices_relu_sub_2,@"STO_CUDA_ENTRY STV_DEFAULT"
triton_poi_fused_convolution_div_max_pool2d_with_indices_relu_sub_2:
.text.triton_poi_fused_convolution_div_max_pool2d_with_indices_relu_sub_2:
[----:B------:R-:W0:Y:S01]  /*0000*/  LDC R1, c[0x0][0x28] ;  /* 0x00000a00ff017b82 */ /* 0x000e220000000800 */
[----:B------:R-:W1:Y:S07]  /*0010*/  S2R R0, SR_TID.X ;  /* 0x0000000000007919 */ /* 0x000e6e0000002100 */
[----:B------:R-:W2:Y:S01]  /*0020*/  LDC.64 R12, c[0x0][0x210] ;  /* 0x00008400ff0c7b82 */ /* 0x000ea20000000a00 */
[----:B------:R-:W-:Y:S01]  /*0030*/  CS2R R22, SRZ ;  /* 0x0000000000167805 */ /* 0x000fe2000001ff00 */
[----:B------:R-:W-:Y:S01]  /*0040*/  IMAD.MOV.U32 R2, RZ, RZ, RZ ;  /* 0x000000ffff027224 */ /* 0x000fe200078e00ff */
[----:B------:R-:W3:Y:S01]  /*0050*/  S2R R5, SR_CTAID.X ;  /* 0x0000000000057919 */ /* 0x000ee20000002500 */
[----:B------:R-:W-:Y:S01]  /*0060*/  IMAD.MOV.U32 R4, RZ, RZ, RZ ;  /* 0x000000ffff047224 */ /* 0x000fe200078e00ff */
[----:B------:R-:W-:Y:S01]  /*0070*/  ULDC.64 UR6, c[0x0][0x208] ;  /* 0x0000820000067ab9 */ /* 0x000fe20000000a00 */
[----:B------:R-:W-:Y:S01]  /*0080*/  IMAD.MOV.U32 R11, RZ, RZ, RZ ;  /* 0x000000ffff0b7224 */ /* 0x000fe200078e00ff */
[----:B------:R-:W4:Y:S01]  /*0090*/  S2R R3, SR_CTAID.Y ;  /* 0x0000000000037919 */ /* 0x000f220000002600 */
[----:B-1----:R-:W-:Y:S01]  /*00a0*/  SHF.R.U32.HI R28, RZ, 0x4, R0 ;  /* 0x00000004ff1c7819 */ /* 0x002fe20000011600 */
[----:B---3--:R-:W-:-:S03]  /*00b0*/  IMAD.SHL.U32 R5, R5, 0x10, RZ ;  /* 0x0000001005057824 */ /* 0x008fc600078e00ff */
[----:B------:R-:W-:-:S04]  /*00c0*/  SGXT.U32 R28, R28, 0x4 ;  /* 0x000000041c1c781a */ /* 0x000fc80000000000 */
[----:B----4-:R-:W-:Y:S02]  /*00d0*/  PRMT R28, R28, 0x6540, R3 ;  /* 0x000065401c1c7816 */ /* 0x010fe40000000003 */
[----:B------:R-:W-:Y:S02]  /*00e0*/  LOP3.LUT R29, R5, 0xf, R0, 0xf8, !PT ;  /* 0x0000000f051d7812 */ /* 0x000fe400078ef800 */
[C---:B------:R-:W-:Y:S02]  /*00f0*/  LOP3.LUT R14, R28.reuse, 0x40, RZ, 0xfc, !PT ;  /* 0x000000401c0e7812 */ /* 0x040fe400078efcff */
[----:B------:R-:W-:Y:S02]  /*0100*/  ISETP.GE.AND P0, PT, R29, 0x9, PT ;  /* 0x000000091d00780c */ /* 0x000fe40003f06270 */
[----:B------:R-:W-:Y:S01]  /*0110*/  LOP3.LUT R8, R28, 0x20, RZ, 0xfc, !PT ;  /* 0x000000201c087812 */ /* 0x000fe200078efcff */
[----:B------:R-:W-:Y:S01]  /*0120*/  IMAD R15, R14, 0x9, R29 ;  /* 0x000000090e0f7824 */ /* 0x000fe200078e021d */
[----:B------:R-:W-:-:S02]  /*0130*/  LOP3.LUT R6, R28, 0x10, RZ, 0xfc, !PT ;  /* 0x000000101c067812 */ /* 0x000fc400078efcff */
[----:B------:R-:W-:Y:S01]  /*0140*/  LOP3.LUT R16, R28, 0x50, RZ, 0xfc, !PT ;  /* 0x000000501c107812 */ /* 0x000fe200078efcff */
[--C-:B------:R-:W-:Y:S01]  /*0150*/  IMAD R19, R8, 0x9, R29.reuse ;  /* 0x0000000908137824 */ /* 0x100fe200078e021d */
[----:B------:R-:W-:Y:S01]  /*0160*/  LOP3.LUT R10, R28, 0x30, RZ, 0xfc, !PT ;  /* 0x000000301c0a7812 */ /* 0x000fe200078efcff */
[----:B------:R-:W-:Y:S01]  /*0170*/  IMAD R21, R6, 0x9, R29 ;  /* 0x0000000906157824 */ /* 0x000fe200078e021d */
[C---:B------:R-:W-:Y:S01]  /*0180*/  LOP3.LUT R8, R28.reuse, 0x60, RZ, 0xfc, !PT ;  /* 0x000000601c087812 */ /* 0x040fe200078efcff */
[----:B--2---:R-:W-:Y:S01]  /*0190*/  IMAD.WIDE R14, R15, 0x4, R12 ;  /* 0x000000040f0e7825 */ /* 0x004fe200078e020c */
[----:B------:R-:W-:-:S03]  /*01a0*/  LOP3.LUT R24, R28, 0x70, RZ, 0xfc, !PT ;  /* 0x000000701c187812 */ /* 0x000fc600078efcff */
[--C-:B------:R-:W-:Y:S01]  /*01b0*/  IMAD R17, R16, 0x9, R29.reuse ;  /* 0x0000000910117824 */ /* 0x100fe200078e021d */
[----:B------:R-:W-:Y:S01]  /*01c0*/  LOP3.LUT R26, R28, 0x80, RZ, 0xfc, !PT ;  /* 0x000000801c1a7812 */ /* 0x000fe200078efcff */
[----:B------:R-:W-:Y:S01]  /*01d0*/  IMAD R7, R10, 0x9, R29 ;  /* 0x000000090a077824 */ /* 0x000fe200078e021d */
[----:B------:R1:W2:Y:S01]  /*01e0*/  @!P0 LDG.E.EL R22, desc[UR6][R14.64] ;  /* 0x000000060e168981 */ /* 0x0002a2000c2e1900 */
[----:B------:R-:W-:-:S04]  /*01f0*/  IMAD.WIDE R20, R21, 0x4, R12 ;  /* 0x0000000415147825 */ /* 0x000fc800078e020c */
[----:B------:R-:W-:Y:S01]  /*0200*/  IMAD.WIDE R18, R19, 0x4, R12 ;  /* 0x0000000413127825 */ /* 0x000fe200078e020c */
[----:B------:R3:W4:Y:S03]  /*0210*/  @!P0 LDG.E.EL R2, desc[UR6][R20.64] ;  /* 0x0000000614028981 */ /* 0x000726000c2e1900 */
[----:B------:R-:W-:Y:S01]  /*0220*/  IMAD R25, R8, 0x9, R29 ;  /* 0x0000000908197824 */ /* 0x000fe200078e021d */
[C---:B------:R-:W-:Y:S01]  /*0230*/  LOP3.LUT R8, R28.reuse, 0x90, RZ, 0xfc, !PT ;  /* 0x000000901c087812 */ /* 0x040fe200078efcff */
[--C-:B------:R-:W-:Y:S01]  /*0240*/  IMAD.WIDE R16, R17, 0x4, R12.reuse ;  /* 0x0000000411107825 */ /* 0x100fe200078e020c */
[----:B-1----:R-:W-:Y:S01]  /*0250*/  LOP3.LUT R14, R28, 0xa0, RZ, 0xfc, !PT ;  /* 0x000000a01c0e7812 */ /* 0x002fe200078efcff */
[----:B------:R1:W5:Y:S02]  /*0260*/  @!P0 LDG.E.EL R4, desc[UR6][R18.64] ;  /* 0x0000000612048981 */ /* 0x000364000c2e1900 */
[----:B------:R-:W-:Y:S01]  /*0270*/  IMAD.WIDE R6, R7, 0x4, R12 ;  /* 0x0000000407067825 */ /* 0x000fe200078e020c */
[----:B------:R-:W-:Y:S01]  /*0280*/  HFMA2.MMA R10, -RZ, RZ, 0, 0 ;  /* 0x00000000ff0a7435 */ /* 0x000fe200000001ff */
[----:B------:R1:W5:Y:S02]  /*0290*/  @!P0 LDG.E.EL R11, desc[UR6][R16.64] ;  /* 0x00000006100b8981 */ /* 0x000364000c2e1900 */
[----:B---3--:R-:W-:-:S02]  /*02a0*/  IMAD R21, R24, 0x9, R29 ;  /* 0x0000000918157824 */ /* 0x008fc400078e021d */
[--C-:B------:R-:W-:Y:S01]  /*02b0*/  IMAD R15, R8, 0x9, R29.reuse ;  /* 0x00000009080f7824 */ /* 0x100fe200078e021d */
[----:B------:R3:W5:Y:S01]  /*02c0*/  @!P0 LDG.E.EL R23, desc[UR6][R6.64] ;  /* 0x0000000606178981 */ /* 0x000762000c2e1900 */
[--C-:B-1----:R-:W-:Y:S02]  /*02d0*/  IMAD R19, R26, 0x9, R29.reuse ;  /* 0x000000091a137824 */ /* 0x102fe400078e021d */
[----:B------:R-:W-:Y:S02]  /*02e0*/  IMAD.MOV.U32 R9, RZ, RZ, RZ ;  /* 0x000000ffff097224 */ /* 0x000fe400078e00ff */
[----:B0-----:R-:W-:Y:S01]  /*02f0*/  IMAD R17, R14, 0x9, R29 ;  /* 0x000000090e117824 */ /* 0x001fe200078e021d */
[C---:B------:R-:W-:Y:S01]  /*0300*/  LOP3.LUT R26, R28.reuse, 0xb0, RZ, 0xfc, !PT ;  /* 0x000000b01c1a7812 */ /* 0x040fe200078efcff */
[--C-:B------:R-:W-:Y:S01]  /*0310*/  IMAD.WIDE R20, R21, 0x4, R12.reuse ;  /* 0x0000000415147825 */ /* 0x100fe200078e020c */
[----:B------:R-:W-:Y:S02]  /*0320*/  LOP3.LUT R27, R28, 0xc0, RZ, 0xfc, !PT ;  /* 0x000000c01c1b7812 */ /* 0x000fe400078efcff */
[----:B---3--:R-:W-:Y:S01]  /*0330*/  CS2R R6, SRZ ;  /* 0x0000000000067805 */ /* 0x008fe2000001ff00 */
[--C-:B------:R-:W-:Y:S01]  /*0340*/  IMAD.WIDE R18, R19, 0x4, R12.reuse ;  /* 0x0000000413127825 */ /* 0x100fe200078e020c */
[----:B------:R-:W3:Y:S03]  /*0350*/  @!P0 LDG.E.EL R9, desc[UR6][R20.64] ;  /* 0x0000000614098981 */ /* 0x000ee6000c2e1900 */
[----:B------:R-:W-:Y:S01]  /*0360*/  IMAD.MOV.U32 R8, RZ, RZ, RZ ;  /* 0x000000ffff087224 */ /* 0x000fe200078e00ff */
[----:B------:R0:W3:Y:S01]  /*0370*/  @!P0 LDG.E.EL R6, desc[UR6][R18.64] ;  /* 0x0000000612068981 */ /* 0x0000e2000c2e1900 */
[----:B------:R-:W-:-:S04]  /*0380*/  IMAD.WIDE R24, R25, 0x4, R12 ;  /* 0x0000000419187825 */ /* 0x000fc800078e020c */
[--C-:B------:R-:W-:Y:S01]  /*0390*/  IMAD.WIDE R14, R15, 0x4, R12.reuse ;  /* 0x000000040f0e7825 */ /* 0x100fe200078e020c */
[----:B------:R1:W3:Y:S03]  /*03a0*/  @!P0 LDG.E.EL R10, desc[UR6][R24.64] ;  /* 0x00000006180a8981 */ /* 0x0002e6000c2e1900 */
[----:B------:R-:W-:Y:S01]  /*03b0*/  IMAD.WIDE R16, R17, 0x4, R12 ;  /* 0x0000000411107825 */ /* 0x000fe200078e020c */
[----:B------:R1:W3:Y:S03]  /*03c0*/  @!P0 LDG.E.EL R8, desc[UR6][R14.64] ;  /* 0x000000060e088981 */ /* 0x0002e6000c2e1900 */
[--C-:B0-----:R-:W-:Y:S01]  /*03d0*/  IMAD R19, R26, 0x9, R29.reuse ;  /* 0x000000091a137824 */ /* 0x101fe200078e021d */
[----:B------:R0:W3:Y:S01]  /*03e0*/  @!P0 LDG.E.EL R7, desc[UR6][R16.64] ;  /* 0x0000000610078981 */ /* 0x0000e2000c2e1900 */
[----:B------:R-:W-:Y:S01]  /*03f0*/  IMAD R21, R27, 0x9, R29 ;  /* 0x000000091b157824 */ /* 0x000fe200078e021d */
[----:B-1----:R-:W-:-:S02]  /*0400*/  LOP3.LUT R24, R28, 0xd0, RZ, 0xfc, !PT ;  /* 0x000000d01c187812 */ /* 0x002fc400078efcff */
[----:B------:R-:W-:Y:S02]  /*0410*/  CS2R R26, SRZ ;  /* 0x00000000001a7805 */ /* 0x000fe4000001ff00 */
[C---:B------:R-:W-:Y:S01]  /*0420*/  LOP3.LUT R14, R28.reuse, 0xe0, RZ, 0xfc, !PT ;  /* 0x000000e01c0e7812 */ /* 0x040fe200078efcff */
[----:B------:R-:W-:Y:S01]  /*0430*/  IMAD.WIDE R18, R19, 0x4, R12 ;  /* 0x0000000413127825 */ /* 0x000fe200078e020c */
[----:B0-----:R-:W-:-:S03]  /*0440*/  LOP3.LUT R16, R28, 0xf0, RZ, 0xfc, !PT ;  /* 0x000000f01c107812 */ /* 0x001fc600078efcff */
[----:B------:R-:W-:Y:S01]  /*0450*/  IMAD.WIDE R20, R21, 0x4, R12 ;  /* 0x0000000415147825 */ /* 0x000fe200078e020c */
[----:B------:R0:W3:Y:S03]  /*0460*/  @!P0 LDG.E.EL R26, desc[UR6][R18.64] ;  /* 0x00000006121a8981 */ /* 0x0000e6000c2e1900 */
[--C-:B------:R-:W-:Y:S01]  /*0470*/  IMAD R25, R24, 0x9, R29.reuse ;  /* 0x0000000918197824 */ /* 0x100fe200078e021d */
[----:B------:R1:W3:Y:S01]  /*0480*/  @!P0 LDG.E.EL R27, desc[UR6][R20.64] ;  /* 0x00000006141b8981 */ /* 0x0002e2000c2e1900 */
[--C-:B------:R-:W-:Y:S02]  /*0490*/  IMAD R15, R28, 0x9, R29.reuse ;  /* 0x000000091c0f7824 */ /* 0x100fe400078e021d */
[--C-:B------:R-:W-:Y:S02]  /*04a0*/  IMAD R17, R14, 0x9, R29.reuse ;  /* 0x000000090e117824 */ /* 0x100fe400078e021d */
[----:B------:R-:W-:Y:S01]  /*04b0*/  IMAD R29, R16, 0x9, R29 ;  /* 0x00000009101d7824 */ /* 0x000fe200078e021d */
[----:B0-----:R-:W-:Y:S01]  /*04c0*/  CS2R R18, SRZ ;  /* 0x0000000000127805 */ /* 0x001fe2000001ff00 */
[----:B------:R-:W-:Y:S01]  /*04d0*/  IMAD.WIDE R24, R25, 0x4, R12 ;  /* 0x0000000419187825 */ /* 0x000fe200078e020c */
[----:B-1----:R-:W-:-:S03]  /*04e0*/  CS2R R20, SRZ ;  /* 0x0000000000147805 */ /* 0x002fc6000001ff00 */
[--C-:B------:R-:W-:Y:S01]  /*04f0*/  IMAD.WIDE R16, R17, 0x4, R12.reuse ;  /* 0x0000000411107825 */ /* 0x100fe200078e020c */
[----:B------:R-:W3:Y:S03]  /*0500*/  @!P0 LDG.E.EL R18, desc[UR6][R24.64] ;  /* 0x0000000618128981 */ /* 0x000ee6000c2e1900 */
[--C-:B------:R-:W-:Y:S01]  /*0510*/  IMAD.WIDE R14, R15, 0x4, R12.reuse ;  /* 0x000000040f0e7825 */ /* 0x100fe200078e020c */
[----:B------:R-:W3:Y:S03]  /*0520*/  @!P0 LDG.E.EL R19, desc[UR6][R16.64] ;  /* 0x0000000610138981 */ /* 0x000ee6000c2e1900 */
[----:B------:R-:W-:Y:S01]  /*0530*/  IMAD.WIDE R12, R29, 0x4, R12 ;  /* 0x000000041d0c7825 */ /* 0x000fe200078e020c */
[----:B------:R-:W3:Y:S04]  /*0540*/  @!P0 LDG.E.EL R20, desc[UR6][R14.64] ;  /* 0x000000060e148981 */ /* 0x000ee8000c2e1900 */
[----:B------:R0:W3:Y:S01]  /*0550*/  @!P0 LDG.E.EL R21, desc[UR6][R12.64] ;  /* 0x000000060c158981 */ /* 0x0000e2000c2e1900 */
[----:B------:R-:W1:Y:S01]  /*0560*/  S2R R28, SR_TID.X ;  /* 0x00000000001c7919 */ /* 0x000e620000002100 */
[----:B------:R-:W1:Y:S01]  /*0570*/  S2UR UR5, SR_CgaCtaId ;  /* 0x00000000000579c3 */ /* 0x000e620000008800 */
[----:B------:R-:W-:Y:S01]  /*0580*/  UMOV UR4, 0x400 ;  /* 0x0000040000047882 */ /* 0x000fe20000000000 */
[----:B0-----:R-:W-:Y:S01]  /*0590*/  SHF.L.U32 R12, R0, 0x2, RZ ;  /* 0x00000002000c7819 */ /* 0x001fe200000006ff */
[----:B-1----:R-:W-:Y:S01]  /*05a0*/  UPRMT UR4, UR5, 0x654, UR4 ;  /* 0x0000065405047896 */ /* 0x002fe20008000004 */
[----:B------:R-:W-:Y:S01]  /*05b0*/  IMAD.SHL.U32 R24, R28, 0x100, RZ ;  /* 0x000001001c187824 */ /* 0x000fe200078e00ff */
[----:B------:R-:W-:-:S04]  /*05c0*/  SHF.R.U32.HI R25, RZ, 0x4, R28 ;  /* 0x00000004ff197819 */ /* 0x000fc8000001161c */
[----:B------:R-:W-:Y:S02]  /*05d0*/  SGXT.U32 R25, R25, 0x4 ;  /* 0x000000041919781a */ /* 0x000fe40000000000 */
[----:B------:R-:W-:-:S04]  /*05e0*/  LOP3.LUT R24, R24, 0xf00, RZ, 0xc0, !PT ;  /* 0x00000f0018187812 */ /* 0x000fc800078ec0ff */
[C---:B------:R-:W-:Y:S02]  /*05f0*/  LOP3.LUT R16, R24.reuse, R25, RZ, 0xfc, !PT ;  /* 0x0000001918107212 */ /* 0x040fe400078efcff */
[----:B------:R-:W-:-:S05]  /*0600*/  LEA.HI R15, R24, UR4, RZ, 0x1c ;  /* 0x00000004180f7c11 */ /* 0x000fca000f8fe0ff */
[----:B------:R-:W-:Y:S01]  /*0610*/  IMAD R13, R16, 0x4, R15 ;  /* 0x00000004100d7824 */ /* 0x000fe200078e020f */
[----:B------:R-:W-:-:S04]  /*0620*/  LOP3.LUT R12, R12, 0xfc, RZ, 0xc0, !PT ;  /* 0x000000fc0c0c7812 */ /* 0x000fc800078ec0ff */
[--C-:B------:R-:W-:Y:S02]  /*0630*/  PRMT R12, R12, 0x6540, R3.reuse ;  /* 0x000065400c0c7816 */ /* 0x100fe40000000003 */
[----:B------:R-:W-:-:S04]  /*0640*/  SHF.R.S32.HI R3, RZ, 0x17, R3 ;  /* 0x00000017ff037819 */ /* 0x000fc80000011403 */
[----:B------:R-:W-:-:S04]  /*0650*/  SGXT R3, R3, 0x1 ;  /* 0x000000010303781a */ /* 0x000fc80000000200 */
[----:B------:R-:W-:Y:S02]  /*0660*/  LEA.HI R3, R3, R12, RZ, 0x6 ;  /* 0x0000000c03037211 */ /* 0x000fe400078f30ff */
[----:B------:R-:W-:-:S04]  /*0670*/  SHF.R.U32.HI R0, RZ, 0x6, R0 ;  /* 0x00000006ff007819 */ /* 0x000fc80000011600 */
[----:B------:R-:W-:Y:S02]  /*0680*/  SGXT.U32 R0, R0, 0x2 ;  /* 0x000000020000781a */ /* 0x000fe40000000000 */
[----:B------:R-:W-:Y:S01]  /*0690*/  ISETP.GE.AND P3, PT, R5, RZ, PT ;  /* 0x000000ff0500720c */ /* 0x000fe20003f66270 */
[----:B--2---:R-:W-:Y:S04]  /*06a0*/  STS [R13+0x100], R22 ;  /* 0x000100160d007388 */ /* 0x004fe80000000800 */
[----:B----4-:R0:W-:Y:S04]  /*06b0*/  STS [R13+0x40], R2 ;  /* 0x000040020d007388 */ /* 0x0101e80000000800 */
[----:B-----5:R1:W-:Y:S04]  /*06c0*/  STS [R13+0x80], R4 ;  /* 0x000080040d007388 */ /* 0x0203e80000000800 */
[----:B------:R-:W-:Y:S04]  /*06d0*/  STS [R13+0x140], R11 ;  /* 0x0001400b0d007388 */ /* 0x000fe80000000800 */
[----:B------:R-:W-:Y:S01]  /*06e0*/  STS [R13+0xc0], R23 ;  /* 0x0000c0170d007388 */ /* 0x000fe20000000800 */
[----:B0-----:R-:W-:Y:S01]  /*06f0*/  SHF.R.U32.HI R2, RZ, 0x2, R28 ;  /* 0x00000002ff027819 */ /* 0x001fe2000001161c */
[----:B------:R-:W-:-:S02]  /*0700*/  IMAD.SHL.U32 R28, R28, 0x4, RZ ;  /* 0x000000041c1c7824 */ /* 0x000fc400078e00ff */
[----:B---3--:R-:W-:Y:S04]  /*0710*/  STS [R13+0x1c0], R9 ;  /* 0x0001c0090d007388 */ /* 0x008fe80000000800 */
[----:B------:R-:W-:Y:S04]  /*0720*/  STS [R13+0x200], R6 ;  /* 0x000200060d007388 */ /* 0x000fe80000000800 */
[----:B------:R-:W-:Y:S04]  /*0730*/  STS [R13+0x180], R10 ;  /* 0x0001800a0d007388 */ /* 0x000fe80000000800 */
[----:B------:R-:W-:Y:S04]  /*0740*/  STS [R13+0x240], R8 ;  /* 0x000240080d007388 */ /* 0x000fe80000000800 */
[----:B------:R0:W-:Y:S01]  /*0750*/  STS [R13+0x280], R7 ;  /* 0x000280070d007388 */ /* 0x0001e20000000800 */
[----:B-1----:R-:W-:-:S03]  /*0760*/  LOP3.LUT R4, R2, 0x30, RZ, 0xc0, !PT ;  /* 0x0000003002047812 */ /* 0x002fc600078ec0ff */
[----:B------:R-:W-:Y:S04]  /*0770*/  STS [R13+0x2c0], R26 ;  /* 0x0002c01a0d007388 */ /* 0x000fe80000000800 */
[----:B------:R-:W-:Y:S04]  /*0780*/  STS [R13+0x300], R27 ;  /* 0x0003001b0d007388 */ /* 0x000fe80000000800 */
[----:B------:R-:W-:Y:S04]  /*0790*/  STS [R13+0x340], R18 ;  /* 0x000340120d007388 */ /* 0x000fe80000000800 */
[----:B------:R-:W-:Y:S04]  /*07a0*/  STS [R13+0x380], R19 ;  /* 0x000380130d007388 */ /* 0x000fe80000000800 */
[----:B------:R-:W-:Y:S04]  /*07b0*/  STS [R13], R20 ;  /* 0x000000140d007388 */ /* 0x000fe80000000800 */
[----:B------:R1:W-:Y:S01]  /*07c0*/  STS [R13+0x3c0], R21 ;  /* 0x0003c0150d007388 */ /* 0x0003e20000000800 */
[----:B------:R-:W-:Y:S01]  /*07d0*/  LOP3.LUT R2, R28, 0x3fc, RZ, 0xc0, !PT ;  /* 0x000003fc1c027812 */ /* 0x000fe200078ec0ff */
[----:B0-----:R-:W-:-:S04]  /*07e0*/  VIADD R7, R4, UR4 ;  /* 0x0000000404077c36 */ /* 0x001fc80008000000 */
[C---:B------:R-:W-:Y:S01]  /*07f0*/  IMAD R8, R2.reuse, 0x4, R7 ;  /* 0x0000000402087824 */ /* 0x040fe200078e0207 */
[----:B------:R-:W-:Y:S01]  /*0800*/  BAR.SYNC.DEFER_BLOCKING 0x0 ;  /* 0x0000000000007b1d */ /* 0x000fe20000010000 */
[C---:B------:R-:W-:Y:S02]  /*0810*/  LOP3.LUT R4, R2.reuse, 0x400, RZ, 0xfc, !PT ;  /* 0x0000040002047812 */ /* 0x040fe400078efcff */
[----:B------:R-:W-:Y:S02]  /*0820*/  LOP3.LUT R7, R3, 0xffffffc0, RZ, 0xc0, !PT ;  /* 0xffffffc003077812 */ /* 0x000fe400078ec0ff */
[----:B------:R-:W-:Y:S02]  /*0830*/  SHF.R.U32.HI R6, RZ, 0x4, R4 ;  /* 0x00000004ff067819 */ /* 0x000fe40000011604 */
[C---:B------:R-:W-:Y:S02]  /*0840*/  LOP3.LUT R14, R2.reuse, 0x800, RZ, 0xfc, !PT ;  /* 0x00000800020e7812 */ /* 0x040fe400078efcff */
[----:B------:R-:W-:-:S02]  /*0850*/  LOP3.LUT R15, R2, 0xc00, RZ, 0xfc, !PT ;  /* 0x00000c00020f7812 */ /* 0x000fc400078efcff */
[----:B------:R-:W-:Y:S02]  /*0860*/  IADD3 R4, R12, -R7, RZ ;  /* 0x800000070c047210 */ /* 0x000fe40007ffe0ff */
[----:B------:R-:W-:Y:S02]  /*0870*/  LOP3.LUT R12, R6, 0x70, RZ, 0xc0, !PT ;  /* 0x00000070060c7812 */ /* 0x000fe400078ec0ff */
[----:B------:R-:W-:Y:S01]  /*0880*/  SHF.R.U32.HI R14, RZ, 0x4, R14 ;  /* 0x00000004ff0e7819 */ /* 0x000fe2000001160e */
[----:B------:R-:W0:Y:S01]  /*0890*/  LDC.64 R6, c[0x0][0x218] ;  /* 0x00008600ff067b82 */ /* 0x000e220000000a00 */
[----:B------:R-:W-:Y:S01]  /*08a0*/  SHF.R.U32.HI R15, RZ, 0x4, R15 ;  /* 0x00000004ff0f7819 */ /* 0x000fe2000001160f */
[----:B------:R-:W2:Y:S01]  /*08b0*/  LDS.128 R8, [R8] ;  /* 0x0000000008087984 */ /* 0x000ea20000000c00 */
[----:B-1----:R-:W-:Y:S01]  /*08c0*/  VIADD R13, R12, UR4 ;  /* 0x000000040c0d7c36 */ /* 0x002fe20008000000 */
[----:B------:R-:W-:Y:S02]  /*08d0*/  LOP3.LUT R14, R14, 0xb0, RZ, 0xc0, !PT ;  /* 0x000000b00e0e7812 */ /* 0x000fe400078ec0ff */
[----:B------:R-:W-:Y:S01]  /*08e0*/  LOP3.LUT R15, R15, 0xf0, RZ, 0xc0, !PT ;  /* 0x000000f00f0f7812 */ /* 0x000fe200078ec0ff */
[----:B------:R-:W-:-:S02]  /*08f0*/  IMAD R20, R2, 0x4, R13 ;  /* 0x0000000402147824 */ /* 0x000fc400078e020d */
[----:B------:R-:W-:Y:S01]  /*0900*/  VIADD R13, R14, UR4 ;  /* 0x000000040e0d7c36 */ /* 0x000fe20008000000 */
[----:B------:R-:W-:-:S03]  /*0910*/  IADD3 R15, R15, UR4, RZ ;  /* 0x000000040f0f7c10 */ /* 0x000fc6000fffe0ff */
[C---:B------:R-:W-:Y:S01]  /*0920*/  IMAD R16, R2.reuse, 0x4, R13 ;  /* 0x0000000402107824 */ /* 0x040fe200078e020d */
[----:B------:R-:W-:Y:S01]  /*0930*/  SHF.R.S32.HI R3, RZ, 0x6, R3 ;  /* 0x00000006ff037819 */ /* 0x000fe20000011403 */
[----:B------:R-:W-:Y:S01]  /*0940*/  IMAD R15, R2, 0x4, R15 ;  /* 0x00000004020f7824 */ /* 0x000fe200078e020f */
[----:B------:R-:W1:Y:S01]  /*0950*/  LDS.128 R20, [R20+0x1000] ;  /* 0x0010000014147984 */ /* 0x000e620000000c00 */
[----:B------:R-:W-:-:S03]  /*0960*/  LOP3.LUT R27, R5, R0, RZ, 0xfc, !PT ;  /* 0x00000000051b7212 */ /* 0x000fc600078efcff */
[----:B------:R-:W3:Y:S01]  /*0970*/  LDS.128 R16, [R16+0x2000] ;  /* 0x0020000010107984 */ /* 0x000ee20000000c00 */
[----:B------:R-:W-:Y:S01]  /*0980*/  IMAD R2, R3, 0x240, R4 ;  /* 0x0000024003027824 */ /* 0x000fe200078e0204 */
[C---:B------:R-:W-:Y:S02]  /*0990*/  ISETP.GE.AND P0, PT, R27.reuse, 0x9, PT ;  /* 0x000000091b00780c */ /* 0x040fe40003f06270 */
[----:B------:R-:W4:Y:S01]  /*09a0*/  LDS.128 R12, [R15+0x3000] ;  /* 0x003000000f0c7984 */ /* 0x000f220000000c00 */
[----:B------:R-:W-:-:S04]  /*09b0*/  IMAD R3, R27, 0x40, R2 ;  /* 0x000000401b037824 */ /* 0x000fc800078e0202 */
[----:B0-----:R-:W-:Y:S01]  /*09c0*/  IMAD.WIDE R24, R3, 0x4, R6 ;  /* 0x0000000403187825 */ /* 0x001fe200078e0206 */
[C---:B------:R-:W-:Y:S02]  /*09d0*/  LOP3.LUT R29, R27.reuse, 0x4, RZ, 0xfc, !PT ;  /* 0x000000041b1d7812 */ /* 0x040fe400078efcff */
[----:B------:R-:W-:-:S03]  /*09e0*/  LOP3.LUT R27, R27, 0x8, RZ, 0xfc, !PT ;  /* 0x000000081b1b7812 */ /* 0x000fc600078efcff */
[----:B--2---:R0:W-:Y:S01]  /*09f0*/  @!P0 STG.E.128 desc[UR6][R24.64], R8 ;  /* 0x0000000818008986 */ /* 0x0041e2000c101d06 */
[----:B------:R-:W-:Y:S02]  /*0a00*/  ISETP.GE.AND P1, PT, R29, 0x9, PT ;  /* 0x000000091d00780c */ /* 0x000fe40003f26270 */
[----:B------:R-:W-:Y:S02]  /*0a10*/  ISETP.GE.AND P2, PT, R27, 0x9, PT ;  /* 0x000000091b00780c */ /* 0x000fe40003f46270 */
[----:B------:R-:W-:Y:S01]  /*0a20*/  LEA R0, R29, R2, 0x6 ;  /* 0x000000021d007211 */ /* 0x000fe200078e30ff */
[----:B0-----:R-:W0:Y:S01]  /*0a30*/  LDC.64 R24, c[0x0][0x220] ;  /* 0x00008800ff187b82 */ /* 0x001e220000000a00 */
[----:B------:R-:W-:Y:S02]  /*0a40*/  IMAD R2, R27, 0x40, R2 ;  /* 0x000000401b027824 */ /* 0x000fe400078e0202 */
[----:B------:R-:W-:Y:S02]  /*0a50*/  VIADD R27, R3, 0x300 ;  /* 0x00000300031b7836 */ /* 0x000fe40000000000 */
[----:B------:R-:W-:-:S04]  /*0a60*/  IMAD.WIDE R28, R0, 0x4, R6 ;  /* 0x00000004001c7825 */ /* 0x000fc800078e0206 */
[--C-:B------:R-:W-:Y:S01]  /*0a70*/  IMAD.WIDE R4, R2, 0x4, R6.reuse ;  /* 0x0000000402047825 */ /* 0x100fe200078e0206 */
[----:B-1----:R-:W-:Y:S03]  /*0a80*/  @!P1 STG.E.128 desc[UR6][R28.64], R20 ;  /* 0x000000141c009986 */ /* 0x002fe6000c101d06 */
[----:B------:R-:W-:Y:S01]  /*0a90*/  IMAD.WIDE R6, R27, 0x4, R6 ;  /* 0x000000041b067825 */ /* 0x000fe200078e0206 */
[----:B---3--:R0:W-:Y:S04]  /*0aa0*/  @!P2 STG.E.128 desc[UR6][R4.64], R16 ;  /* 0x000000100400a986 */ /* 0x0081e8000c101d06 */
[----:B----4-:R1:W-:Y:S01]  /*0ab0*/  @!P3 STG.E.128 desc[UR6][R6.64], R12 ;  /* 0x0000000c0600b986 */ /* 0x0103e2000c101d06 */
[----:B0-----:R-:W-:-:S04]  /*0ac0*/  IMAD.WIDE R4, R3, 0x4, R24 ;  /* 0x0000000403047825 */ /* 0x001fc800078e0218 */
[--C-:B-1----:R-:W-:Y:S01]  /*0ad0*/  IMAD.WIDE R6, R0, 0x4, R24.reuse ;  /* 0x0000000400067825 */ /* 0x102fe200078e0218 */
[----:B------:R0:W-:Y:S03]  /*0ae0*/  @!P0 STG.E.128 desc[UR6][R4.64], R8 ;  /* 0x0000000804008986 */ /* 0x0001e6000c101d06 */
[--C-:B------:R-:W-:Y:S01]  /*0af0*/  IMAD.WIDE R2, R2, 0x4, R24.reuse ;  /* 0x0000000402027825 */ /* 0x100fe200078e0218 */
[----:B------:R0:W-:Y:S04]  /*0b00*/  @!P1 STG.E.128 desc[UR6][R6.64], R20 ;  /* 0x0000001406009986 */ /* 0x0001e8000c101d06 */
[----:B------:R0:W-:Y:S01]  /*0b10*/  @!P2 STG.E.128 desc[UR6][R2.64], R16 ;  /* 0x000000100200a986 */ /* 0x0001e2000c101d06 */
[----:B------:R-:W-:Y:S01]  /*0b20*/  IMAD.WIDE R24, R27, 0x4, R24 ;  /* 0x000000041b187825 */ /* 0x000fe200078e0218 */
[----:B0-----:R-:W-:Y:S06]  /*0b30*/  @P3 EXIT ;  /* 0x000000000000394d */ /* 0x001fec0003800000 */
[----:B------:R-:W-:Y:S01]  /*0b40*/  STG.E.128 desc[UR6][R24.64], R12 ;  /* 0x0000000c18007986 */ /* 0x000fe2000c101d06 */
[----:B------:R-:W-:Y:S05]  /*0b50*/  EXIT ;  /* 0x000000000000794d */ /* 0x000fea0003800000 */
.L_x_0:
[----:B------:R-:W-:-:S00]  /*0b60*/  BRA `(.L_x_0) ;  /* 0xfffffffc00fc7947 */ /* 0x000fc0000383ffff */
[----:B------:R-:W-:-:S00]  /*0b70*/  NOP ;  /* 0x0000000000007918 */ /* 0x000fc00000000000 */
        /* <DEDUP_REMOVED lines=8> */
.L_x_1:


//--------------------- .nv.shared.triton_poi_fused_convolution_div_max_pool2d_with_indices_relu_sub_2 --------------------------
	.section	.nv.shared.triton_poi_fused_convolution_div_max_pool2d_with_indices_relu_sub_2,"aw",@nobits
	.sectionflags	@""
	.align	16
	.zero		1024


//--------------------- .nv.constant0.triton_poi_fused_convolution_div_max_pool2d_with_indices_relu_sub_2 --------------------------
	.section	.nv.constant0.triton_poi_fused_convolution_div_max_pool2d_with_indices_relu_sub_2,"a",@progbits
	.sectionflags	@""
	.align	4
.nv.constant0.triton_poi_fused_convolution_div_max_pool2d_with_indices_relu_sub_2:
	.zero		560
